	.headerflags	@"EF_CUDA_TEXMODE_UNIFIED EF_CUDA_64BIT_ADDRESS EF_CUDA_ACCELERATORS EF_CUDA_SM90 EF_CUDA_VIRTUAL_SM(EF_CUDA_SM90)"
	.elftype	@"ET_EXEC"


//--------------------- .nv.info                  --------------------------
	.section	.nv.info,"",@"SHT_CUDA_INFO"
	.align	4


	//----- nvinfo : EIATTR_REGCOUNT
	.align		4
        /*0000*/ 	.byte	0x04, 0x2f
        /*0002*/ 	.short	(.L_1 - .L_0)
	.align		4
.L_0:
        /*0004*/ 	.word	index@(triton_poi_fused_add_convolution_3)
        /*0008*/ 	.word	0x00000012


	//----- nvinfo : EIATTR_MIN_STACK_SIZE
	.align		4
.L_1:
        /*000c*/ 	.byte	0x04, 0x12
        /*000e*/ 	.short	(.L_3 - .L_2)
	.align		4
.L_2:
        /*0010*/ 	.word	index@(triton_poi_fused_add_convolution_3)
        /*0014*/ 	.word	0x00000000


	//----- nvinfo : EIATTR_FRAME_SIZE
	.align		4
.L_3:
        /*0018*/ 	.byte	0x04, 0x11
        /*001a*/ 	.short	(.L_5 - .L_4)
	.align		4
.L_4:
        /*001c*/ 	.word	index@(triton_poi_fused_add_convolution_3)
        /*0020*/ 	.word	0x00000000


	//----- nvinfo : EIATTR_MIN_STACK_SIZE
	.align		4
.L_5:
        /*0024*/ 	.byte	0x04, 0x12
        /*0026*/ 	.short	(.L_7 - .L_6)
	.align		4
.L_6:
        /*0028*/ 	.word	index@(triton_poi_fused_add_convolution_3)
        /*002c*/ 	.word	0x00000000
.L_7:


//--------------------- .nv.info.triton_poi_fused_add_convolution_3 --------------------------
	.section	.nv.info.triton_poi_fused_add_convolution_3,"",@"SHT_CUDA_INFO"
	.sectionflags	@""
	.align	4


	//----- nvinfo : EIATTR_CUDA_API_VERSION
	.align		4
        /*0000*/ 	.byte	0x04, 0x37
        /*0002*/ 	.short	(.L_9 - .L_8)
.L_8:
        /*0004*/ 	.word	0x0000007c


	//----- nvinfo : EIATTR_KPARAM_INFO
	.align		4
.L_9:
        /*0008*/ 	.byte	0x04, 0x17
        /*000a*/ 	.short	(.L_11 - .L_10)
.L_10:
        /*000c*/ 	.word	0x00000000
        /*0010*/ 	.short	0x0004
        /*0012*/ 	.short	0x0020
        /*0014*/ 	.byte	0x00, 0xf0, 0x11, 0x00


	//----- nvinfo : EIATTR_KPARAM_INFO
	.align		4
.L_11:
        /*0018*/ 	.byte	0x04, 0x17
        /*001a*/ 	.short	(.L_13 - .L_12)
.L_12:
        /*001c*/ 	.word	0x00000000
        /*0020*/ 	.short	0x0003
        /*0022*/ 	.short	0x0018
        /*0024*/ 	.byte	0x00, 0xf4, 0x21, 0x00


	//----- nvinfo : EIATTR_KPARAM_INFO
	.align		4
.L_13:
        /*0028*/ 	.byte	0x04, 0x17
        /*002a*/ 	.short	(.L_15 - .L_14)
.L_14:
        /*002c*/ 	.word	0x00000000
        /*0030*/ 	.short	0x0002
        /*0032*/ 	.short	0x0010
        /*0034*/ 	.byte	0x00, 0xf4, 0x21, 0x00


	//----- nvinfo : EIATTR_KPARAM_INFO
	.align		4
.L_15:
        /*0038*/ 	.byte	0x04, 0x17
        /*003a*/ 	.short	(.L_17 - .L_16)
.L_16:
        /*003c*/ 	.word	0x00000000
        /*0040*/ 	.short	0x0001
        /*0042*/ 	.short	0x0008
        /*0044*/ 	.byte	0x00, 0xf4, 0x21, 0x00


	//----- nvinfo : EIATTR_KPARAM_INFO
	.align		4
.L_17:
        /*0048*/ 	.byte	0x04, 0x17
        /*004a*/ 	.short	(.L_19 - .L_18)
.L_18:
        /*004c*/ 	.word	0x00000000
        /*0050*/ 	.short	0x0000
        /*0052*/ 	.short	0x0000
        /*0054*/ 	.byte	0x00, 0xf4, 0x21, 0x00


	//----- nvinfo : EIATTR_SPARSE_MMA_MASK
	.align		4
.L_19:
        /*0058*/ 	.byte	0x03, 0x50
        /*005a*/ 	.short	0x0000


	//----- nvinfo : EIATTR_MAXREG_COUNT
	.align		4
        /*005c*/ 	.byte	0x03, 0x1b
        /*005e*/ 	.short	0x00ff


	//----- nvinfo : EIATTR_EXIT_INSTR_OFFSETS
	.align		4
        /*0060*/ 	.byte	0x04, 0x1c
        /*0062*/ 	.short	(.L_21 - .L_20)


	//   ....[0]....
.L_20:
        /*0064*/ 	.word	0x00000230


	//   ....[1]....
        /*0068*/ 	.word	0x00000250


	//----- nvinfo : EIATTR_REQNTID
	.align		4
.L_21:
        /*006c*/ 	.byte	0x04, 0x10
        /*006e*/ 	.short	(.L_23 - .L_22)
.L_22:
        /*0070*/ 	.word	0x00000080
        /*0074*/ 	.word	0x00000001
        /*0078*/ 	.word	0x00000001


	//----- nvinfo : EIATTR_CBANK_PARAM_SIZE
	.align		4
.L_23:
        /*007c*/ 	.byte	0x03, 0x19
        /*007e*/ 	.short	0x0024


	//----- nvinfo : EIATTR_PARAM_CBANK
	.align		4
        /*0080*/ 	.byte	0x04, 0x0a
        /*0082*/ 	.short	(.L_25 - .L_24)
	.align		4
.L_24:
        /*0084*/ 	.word	index@(.nv.constant0.triton_poi_fused_add_convolution_3)
        /*0088*/ 	.short	0x0210
        /*008a*/ 	.short	0x0024


	//----- nvinfo : EIATTR_SW_WAR
	.align		4
.L_25:
        /*008c*/ 	.byte	0x04, 0x36
        /*008e*/ 	.short	(.L_27 - .L_26)
.L_26:
        /*0090*/ 	.word	0x00000008
.L_27:


//--------------------- .nv.callgraph             --------------------------
	.section	.nv.callgraph,"",@"SHT_CUDA_CALLGRAPH"
	.align	4
	.sectionentsize	8
	.align		4
        /*0000*/ 	.word	0x00000000
	.align		4
        /*0004*/ 	.word	0xffffffff
	.align		4
        /*0008*/ 	.word	0x00000000
	.align		4
        /*000c*/ 	.word	0xfffffffe
	.align		4
        /*0010*/ 	.word	0x00000000
	.align		4
        /*0014*/ 	.word	0xfffffffd
	.align		4
        /*0018*/ 	.word	0x00000000
	.align		4
        /*001c*/ 	.word	0xfffffffc


//--------------------- .text.triton_poi_fused_add_convolution_3 --------------------------
	.section	.text.triton_poi_fused_add_convolution_3,"ax",@progbits
	.align	128
        .global         triton_poi_fused_add_convolution_3
        .type           triton_poi_fused_add_convolution_3,@function
        .size           triton_poi_fused_add_convolution_3,(.L_x_1 - triton_poi_fused_add_convolution_3)
        .other          triton_poi_fused_add_convolution_3,@"STO_CUDA_ENTRY STV_DEFAULT"
triton_poi_fused_add_convolution_3:
.text.triton_poi_fused_add_convolution_3:
[----:B------:R-:W0:Y:S02]  /*0000*/  LDC R1, c[0x0][0x28] ;  /* 0x00000a00ff017b82 */ /* 0x000e240000000800 */
[----:B------:R-:W1:Y:S01]  /*0010*/  S2R R0, SR_TID.X ;  /* 0x0000000000007919 */ /* 0x000e620000002100 */
[----:B------:R-:W-:Y:S02]  /*0020*/  CS2R R12, SRZ ;  /* 0x00000000000c7805 */ /* 0x000fe4000001ff00 */
[----:B------:R-:W-:Y:S01]  /*0030*/  CS2R R10, SRZ ;  /* 0x00000000000a7805 */ /* 0x000fe2000001ff00 */
[----:B------:R-:W-:Y:S01]  /*0040*/  ULDC.64 UR4, c[0x0][0x208] ;  /* 0x0000820000047ab9 */ /* 0x000fe20000000a00 */
[----:B------:R-:W2:Y:S01]  /*0050*/  S2R R5, SR_CTAID.X ;  /* 0x0000000000057919 */ /* 0x000ea20000002500 */
[----:B------:R-:W-:Y:S01]  /*0060*/  CS2R R14, SRZ ;  /* 0x00000000000e7805 */ /* 0x000fe2000001ff00 */
[----:B-1----:R-:W-:Y:S01]  /*0070*/  IMAD.SHL.U32 R0, R0, 0x2, RZ ;  /* 0x0000000200007824 */ /* 0x002fe200078e00ff */
[----:B--2---:R-:W-:-:S04]  /*0080*/  SHF.R.S32.HI R3, RZ, 0x17, R5 ;  /* 0x00000017ff037819 */ /* 0x004fc80000011405 */
[----:B------:R-:W-:Y:S02]  /*0090*/  LOP3.LUT R0, R0, 0xfe, RZ, 0xc0, !PT ;  /* 0x000000fe00007812 */ /* 0x000fe400078ec0ff */
[----:B------:R-:W-:-:S03]  /*00a0*/  SGXT R3, R3, 0x1 ;  /* 0x000000010303781a */ /* 0x000fc60000000200 */
[----:B------:R-:W-:Y:S02]  /*00b0*/  IMAD R0, R5, 0x100, R0 ;  /* 0x0000010005007824 */ /* 0x000fe400078e0200 */
[----:B------:R-:W1:Y:S03]  /*00c0*/  LDC.64 R4, c[0x0][0x218] ;  /* 0x00008600ff047b82 */ /* 0x000e660000000a00 */
[----:B------:R-:W-:Y:S02]  /*00d0*/  LEA.HI R6, R3, R0, RZ, 0x4 ;  /* 0x0000000003067211 */ /* 0x000fe400078f20ff */
[----:B------:R-:W-:Y:S02]  /*00e0*/  ISETP.GE.AND P0, PT, R0, 0x100, PT ;  /* 0x000001000000780c */ /* 0x000fe40003f06270 */
[----:B------:R-:W-:Y:S01]  /*00f0*/  SHF.R.S32.HI R8, RZ, 0x4, R6 ;  /* 0x00000004ff087819 */ /* 0x000fe20000011406 */
[----:B------:R-:W2:Y:S03]  /*0100*/  LDC.64 R2, c[0x0][0x210] ;  /* 0x00008400ff027b82 */ /* 0x000ea60000000a00 */
[----:B------:R-:W-:-:S04]  /*0110*/  LEA.HI R9, R8, R8, RZ, 0x2 ;  /* 0x0000000808097211 */ /* 0x000fc800078f10ff */
[----:B------:R-:W-:Y:S01]  /*0120*/  LOP3.LUT R9, R9, 0xfffffffc, RZ, 0xc0, !PT ;  /* 0xfffffffc09097812 */ /* 0x000fe200078ec0ff */
[----:B------:R-:W3:Y:S04]  /*0130*/  LDC.64 R6, c[0x0][0x220] ;  /* 0x00008800ff067b82 */ /* 0x000ee80000000a00 */
[----:B------:R-:W-:-:S04]  /*0140*/  IMAD.IADD R9, R8, 0x1, -R9 ;  /* 0x0000000108097824 */ /* 0x000fc800078e0a09 */
[----:B-1----:R-:W-:Y:S02]  /*0150*/  IMAD.WIDE R4, R9, 0x4, R4 ;  /* 0x0000000409047825 */ /* 0x002fe400078e0204 */
[----:B------:R-:W1:Y:S03]  /*0160*/  LDC.64 R8, c[0x0][0x228] ;  /* 0x00008a00ff087b82 */ /* 0x000e660000000a00 */
[----:B------:R-:W4:Y:S01]  /*0170*/  @!P0 LDG.E.EL R13, desc[UR4][R4.64] ;  /* 0x00000004040d8981 */ /* 0x000f22000c2e1900 */
[----:B--2---:R-:W-:-:S03]  /*0180*/  IMAD.WIDE R2, R0, 0x4, R2 ;  /* 0x0000000400027825 */ /* 0x004fc600078e0202 */
[----:B------:R-:W2:Y:S04]  /*0190*/  @!P0 LDG.E.EL R12, desc[UR4][R4.64] ;  /* 0x00000004040c8981 */ /* 0x000ea8000c2e1900 */
[----:B------:R-:W4:Y:S01]  /*01a0*/  @!P0 LDG.E.64 R10, desc[UR4][R2.64] ;  /* 0x00000004020a8981 */ /* 0x000f22000c1e1b00 */
[----:B---3--:R-:W-:-:S05]  /*01b0*/  IMAD.WIDE R6, R0, 0x4, R6 ;  /* 0x0000000400067825 */ /* 0x008fca00078e0206 */
[----:B------:R-:W3:Y:S01]  /*01c0*/  @!P0 LDG.E.64 R14, desc[UR4][R6.64] ;  /* 0x00000004060e8981 */ /* 0x000ee2000c1e1b00 */
[----:B-1----:R-:W-:-:S04]  /*01d0*/  IMAD.WIDE R8, R0, 0x4, R8 ;  /* 0x0000000400087825 */ /* 0x002fc800078e0208 */
[----:B----4-:R-:W-:Y:S01]  /*01e0*/  FADD R13, R13, R10 ;  /* 0x0000000a0d0d7221 */ /* 0x010fe20000000000 */
[----:B--2---:R-:W-:-:S03]  /*01f0*/  FADD R12, R12, R11 ;  /* 0x0000000b0c0c7221 */ /* 0x004fc60000000000 */
[----:B---3--:R-:W-:Y:S01]  /*0200*/  FADD R10, R13, R14 ;  /* 0x0000000e0d0a7221 */ /* 0x008fe20000000000 */
[----:B------:R-:W-:-:S05]  /*0210*/  FADD R11, R12, R15 ;  /* 0x0000000f0c0b7221 */ /* 0x000fca0000000000 */
[----:B------:R1:W-:Y:S01]  /*0220*/  @!P0 STG.E.64 desc[UR4][R2.64], R10 ;  /* 0x0000000a02008986 */ /* 0x0003e2000c101b04 */
[----:B------:R-:W-:Y:S05]  /*0230*/  @P0 EXIT ;  /* 0x000000000000094d */ /* 0x000fea0003800000 */
[----:B------:R-:W-:Y:S01]  /*0240*/  STG.E.64 desc[UR4][R8.64], R14 ;  /* 0x0000000e08007986 */ /* 0x000fe2000c101b04 */
[----:B------:R-:W-:Y:S05]  /*0250*/  EXIT ;  /* 0x000000000000794d */ /* 0x000fea0003800000 */
.L_x_0:
[----:B------:R-:W-:-:S00]  /*0260*/  BRA `(.L_x_0) ;  /* 0xfffffffc00fc7947 */ /* 0x000fc0000383ffff */
[----:B------:R-:W-:-:S00]  /*0270*/  NOP ;  /* 0x0000000000007918 */ /* 0x000fc00000000000 */
        /* <DEDUP_REMOVED lines=8> */
.L_x_1:


//--------------------- .nv.constant0.triton_poi_fused_add_convolution_3 --------------------------
	.section	.nv.constant0.triton_poi_fused_add_convolution_3,"a",@progbits
	.sectionflags	@""
	.align	4
.nv.constant0.triton_poi_fused_add_convolution_3:
	.zero		564
